//
// Generated by NVIDIA NVVM Compiler
//
// Compiler Build ID: CL-36424714
// Cuda compilation tools, release 13.0, V13.0.88
// Based on NVVM 20.0.0
//

.version 9.0
.target sm_100
.address_size 64

	// .globl	_Z3fooPf

.visible .entry _Z3fooPf(
	.param .u64 .ptr .align 1 _Z3fooPf_param_0
)
{
	.reg .pred 	%p<2>;
	.reg .b32 	%r<3>;
	.reg .b64 	%rd<3>;

	ld.param.u64 	%rd1, [_Z3fooPf_param_0];
	mov.u32 	%r1, %tid.x;
	setp.ne.s32 	%p1, %r1, 0;
	@%p1 bra 	$L__BB0_2;
	cvta.to.global.u64 	%rd2, %rd1;
	mov.b32 	%r2, 1104569958;
	st.global.u32 	[%rd2+16], %r2;
$L__BB0_2:
	ret;

}


// ===== COMPILED SASS (sm_100) =====

	.target	sm_100

	.elftype	@"ET_EXEC"


//--------------------- .note.nv.tkinfo           --------------------------
	.section	.note.nv.tkinfo,"",@"SHT_NOTE"
	.sectionflags	@"SHF_NOTE_NV_TKINFO"
	.tkinfo
        /*0018*/ 	.word	0x00000002
        /*0030*/ 	.string	""
        /*0030*/ 	.string	"ptxas"
        /*0030*/ 	.string	"Cuda compilation tools, release 13.0, V13.0.88"
        /*0030*/ 	.string	"Build cuda_13.0.r13.0/compiler.36424714_0"
        /*0030*/ 	.string	"-arch sm_100 -m 64 "



//--------------------- .note.nv.cuinfo           --------------------------
	.section	.note.nv.cuinfo,"",@"SHT_NOTE"
	.sectionflags	@"SHF_NOTE_NV_CUINFO"
        /*0018*/ 	.short	0x0002
        /*001a*/ 	.short	0x0064
        /*001c*/ 	.short	0x0082
	.zero		2


//--------------------- .nv.info                  --------------------------
	.section	.nv.info,"",@"SHT_CUDA_INFO"
	.align	4


	//----- nvinfo : EIATTR_REGCOUNT
	.align		4
        /*0000*/ 	.byte	0x04, 0x2f
        /*0002*/ 	.short	(.L_1 - .L_0)
	.align		4
.L_0:
        /*0004*/ 	.word	index@(_Z3fooPf)
        /*0008*/ 	.word	0x00000008


	//----- nvinfo : EIATTR_FRAME_SIZE
	.align		4
.L_1:
        /*000c*/ 	.byte	0x04, 0x11
        /*000e*/ 	.short	(.L_3 - .L_2)
	.align		4
.L_2:
        /*0010*/ 	.word	index@(_Z3fooPf)
        /*0014*/ 	.word	0x00000000


	//----- nvinfo : EIATTR_MIN_STACK_SIZE
	.align		4
.L_3:
        /*0018*/ 	.byte	0x04, 0x12
        /*001a*/ 	.short	(.L_5 - .L_4)
	.align		4
.L_4:
        /*001c*/ 	.word	index@(_Z3fooPf)
        /*0020*/ 	.word	0x00000000
.L_5:


//--------------------- .nv.compat                --------------------------
	.section	.nv.compat,"",@"SHT_CUDA_COMPAT_INFO"
	.align	4
        /*0000*/ 	.byte	0x02, 0x09, 0x00, 0x00, 0x02, 0x02, 0x01, 0x00, 0x02, 0x05, 0x05, 0x00, 0x03, 0x07, 0x01, 0x01
        /*0010*/ 	.byte	0x02, 0x03, 0x00, 0x00, 0x02, 0x06, 0x01, 0x00, 0x04, 0x0b, 0x08, 0x00, 0x09, 0x00, 0x00, 0x00
        /*0020*/ 	.byte	0x00, 0x00, 0x00, 0x00


//--------------------- .nv.info._Z3fooPf         --------------------------
	.section	.nv.info._Z3fooPf,"",@"SHT_CUDA_INFO"
	.sectionflags	@""
	.align	4


	//----- nvinfo : EIATTR_CUDA_API_VERSION
	.align		4
        /*0000*/ 	.byte	0x04, 0x37
        /*0002*/ 	.short	(.L_7 - .L_6)
.L_6:
        /*0004*/ 	.word	0x00000082


	//----- nvinfo : EIATTR_KPARAM_INFO
	.align		4
.L_7:
        /*0008*/ 	.byte	0x04, 0x17
        /*000a*/ 	.short	(.L_9 - .L_8)
.L_8:
        /*000c*/ 	.word	0x00000000
        /*0010*/ 	.short	0x0000
        /*0012*/ 	.short	0x0000
        /*0014*/ 	.byte	0x00, 0xf5, 0x21, 0x00


	//----- nvinfo : EIATTR_SPARSE_MMA_MASK
	.align		4
.L_9:
        /*0018*/ 	.byte	0x03, 0x50
        /*001a*/ 	.short	0x0000


	//----- nvinfo : EIATTR_MAXREG_COUNT
	.align		4
        /*001c*/ 	.byte	0x03, 0x1b
        /*001e*/ 	.short	0x00ff


	//----- nvinfo : EIATTR_MERCURY_ISA_VERSION
	.align		4
        /*0020*/ 	.byte	0x03, 0x5f
        /*0022*/ 	.short	0x0101


	//----- nvinfo : EIATTR_VRC_CTA_INIT_COUNT
	.align		4
        /*0024*/ 	.byte	0x02, 0x4a
	.zero		1
	.zero		1


	//----- nvinfo : EIATTR_EXIT_INSTR_OFFSETS
	.align		4
        /*0028*/ 	.byte	0x04, 0x1c
        /*002a*/ 	.short	(.L_11 - .L_10)


	//   ....[0]....
.L_10:
        /*002c*/ 	.word	0x00000030


	//   ....[1]....
        /*0030*/ 	.word	0x00000080


	//----- nvinfo : EIATTR_CBANK_PARAM_SIZE
	.align		4
.L_11:
        /*0034*/ 	.byte	0x03, 0x19
        /*0036*/ 	.short	0x0008


	//----- nvinfo : EIATTR_PARAM_CBANK
	.align		4
        /*0038*/ 	.byte	0x04, 0x0a
        /*003a*/ 	.short	(.L_13 - .L_12)
	.align		4
.L_12:
        /*003c*/ 	.word	index@(.nv.constant0._Z3fooPf)
        /*0040*/ 	.short	0x0380
        /*0042*/ 	.short	0x0008


	//----- nvinfo : EIATTR_SW_WAR
	.align		4
.L_13:
        /*0044*/ 	.byte	0x04, 0x36
        /*0046*/ 	.short	(.L_15 - .L_14)
.L_14:
        /*0048*/ 	.word	0x00000008
.L_15:


//--------------------- .nv.callgraph             --------------------------
	.section	.nv.callgraph,"",@"SHT_CUDA_CALLGRAPH"
	.align	4
	.sectionentsize	8
	.align		4
        /*0000*/ 	.word	0x00000000
	.align		4
        /*0004*/ 	.word	0xffffffff
	.align		4
        /*0008*/ 	.word	0x00000000
	.align		4
        /*000c*/ 	.word	0xfffffffe
	.align		4
        /*0010*/ 	.word	0x00000000
	.align		4
        /*0014*/ 	.word	0xfffffffd
	.align		4
        /*0018*/ 	.word	0x00000000
	.align		4
        /*001c*/ 	.word	0xfffffffc


//--------------------- .text._Z3fooPf            --------------------------
	.section	.text._Z3fooPf,"ax",@progbits
	.align	128
        .global         _Z3fooPf
        .type           _Z3fooPf,@function
        .size           _Z3fooPf,(.L_x_1 - _Z3fooPf)
        .other          _Z3fooPf,@"STO_CUDA_ENTRY STV_DEFAULT"
_Z3fooPf:
.text._Z3fooPf:
[----:B------:R-:W-:Y:S01]  /*0000*/  LDC R1, c[0x0][0x37c] ;  /* 0x0000df00ff017b82 */ /* 0x000fe20000000800 */
[----:B------:R-:W0:Y:S02]  /*0010*/  S2R R0, SR_TID.X ;  /* 0x0000000000007919 */ /* 0x000e240000002100 */
[----:B0-----:R-:W-:-:S13]  /*0020*/  ISETP.NE.AND P0, PT, R0, RZ, PT ;  /* 0x000000ff0000720c */ /* 0x001fda0003f05270 */
[----:B------:R-:W-:Y:S05]  /*0030*/  @P0 EXIT ;  /* 0x000000000000094d */ /* 0x000fea0003800000 */
[----:B------:R-:W0:Y:S01]  /*0040*/  LDC.64 R2, c[0x0][0x380] ;  /* 0x0000e000ff027b82 */ /* 0x000e220000000a00 */
[----:B------:R-:W0:Y:S01]  /*0050*/  LDCU.64 UR4, c[0x0][0x358] ;  /* 0x00006b00ff0477ac */ /* 0x000e220008000a00 */
[----:B------:R-:W-:-:S05]  /*0060*/  HFMA2 R5, -RZ, RZ, 2.91796875, 1638 ;  /* 0x41d66666ff057431 */ /* 0x000fca00000001ff */
[----:B0-----:R-:W-:Y:S01]  /*0070*/  STG.E desc[UR4][R2.64+0x10], R5 ;  /* 0x0000100502007986 */ /* 0x001fe2000c101904 */
[----:B------:R-:W-:Y:S05]  /*0080*/  EXIT ;  /* 0x000000000000794d */ /* 0x000fea0003800000 */
.L_x_0:
[----:B------:R-:W-:-:S00]  /*0090*/  BRA `(.L_x_0) ;  /* 0xfffffffc00fc7947 */ /* 0x000fc0000383ffff */
[----:B------:R-:W-:-:S00]  /*00a0*/  NOP ;  /* 0x0000000000007918 */ /* 0x000fc00000000000 */
        /* <DEDUP_REMOVED lines=13> */
.L_x_1:


//--------------------- .nv.shared.reserved.0     --------------------------
	.section	.nv.shared.reserved.0,"aw",@nobits
	.weak		__nv_reservedSMEM_offset_0_alias
	.size		__nv_reservedSMEM_offset_0_alias, 0, 64
	.other		__nv_reservedSMEM_offset_0_alias,@"STO_CUDA_RESERVED_SHARED STV_DEFAULT"
__nv_reservedSMEM_offset_0_alias:
	.zero		0
	.zero		64


//--------------------- .nv.constant0._Z3fooPf    --------------------------
	.section	.nv.constant0._Z3fooPf,"a",@progbits
	.sectionflags	@""
	.align	4
.nv.constant0._Z3fooPf:
	.zero		904


//--------------------- SYMBOLS --------------------------

	.type		.nv.reservedSmem.offset0,@object
	.size		.nv.reservedSmem.offset0,0x4
